//
// Generated by NVIDIA NVVM Compiler
//
// Compiler Build ID: CL-36424714
// Cuda compilation tools, release 13.0, V13.0.88
// Based on NVVM 20.0.0
//

.version 9.0
.target sm_100
.address_size 64

	// .globl	_Z9factorMatPfS_iif

.visible .entry _Z9factorMatPfS_iif(
	.param .u64 .ptr .align 1 _Z9factorMatPfS_iif_param_0,
	.param .u64 .ptr .align 1 _Z9factorMatPfS_iif_param_1,
	.param .u32 _Z9factorMatPfS_iif_param_2,
	.param .u32 _Z9factorMatPfS_iif_param_3,
	.param .f32 _Z9factorMatPfS_iif_param_4
)
{
	.reg .pred 	%p<2>;
	.reg .b32 	%r<8>;
	.reg .b32 	%f<4>;
	.reg .b64 	%rd<8>;

	ld.param.u64 	%rd1, [_Z9factorMatPfS_iif_param_0];
	ld.param.u64 	%rd2, [_Z9factorMatPfS_iif_param_1];
	ld.param.u32 	%r2, [_Z9factorMatPfS_iif_param_2];
	ld.param.u32 	%r3, [_Z9factorMatPfS_iif_param_3];
	ld.param.f32 	%f1, [_Z9factorMatPfS_iif_param_4];
	mov.u32 	%r4, %ctaid.x;
	mov.u32 	%r5, %ntid.x;
	mov.u32 	%r6, %tid.x;
	mad.lo.s32 	%r1, %r4, %r5, %r6;
	mul.lo.s32 	%r7, %r3, %r2;
	setp.ge.s32 	%p1, %r1, %r7;
	@%p1 bra 	$L__BB0_2;
	cvta.to.global.u64 	%rd3, %rd1;
	cvta.to.global.u64 	%rd4, %rd2;
	mul.wide.s32 	%rd5, %r1, 4;
	add.s64 	%rd6, %rd3, %rd5;
	ld.global.f32 	%f2, [%rd6];
	mul.f32 	%f3, %f1, %f2;
	add.s64 	%rd7, %rd4, %rd5;
	st.global.f32 	[%rd7], %f3;
$L__BB0_2:
	ret;

}


// ===== COMPILED SASS (sm_100) =====

	.target	sm_100

	.elftype	@"ET_EXEC"


//--------------------- .note.nv.tkinfo           --------------------------
	.section	.note.nv.tkinfo,"",@"SHT_NOTE"
	.sectionflags	@"SHF_NOTE_NV_TKINFO"
	.tkinfo
        /*0018*/ 	.word	0x00000002
        /*0030*/ 	.string	""
        /*0030*/ 	.string	"ptxas"
        /*0030*/ 	.string	"Cuda compilation tools, release 13.0, V13.0.88"
        /*0030*/ 	.string	"Build cuda_13.0.r13.0/compiler.36424714_0"
        /*0030*/ 	.string	"-arch sm_100 -m 64 "



//--------------------- .note.nv.cuinfo           --------------------------
	.section	.note.nv.cuinfo,"",@"SHT_NOTE"
	.sectionflags	@"SHF_NOTE_NV_CUINFO"
        /*0018*/ 	.short	0x0002
        /*001a*/ 	.short	0x0064
        /*001c*/ 	.short	0x0082
	.zero		2


//--------------------- .nv.info                  --------------------------
	.section	.nv.info,"",@"SHT_CUDA_INFO"
	.align	4


	//----- nvinfo : EIATTR_REGCOUNT
	.align		4
        /*0000*/ 	.byte	0x04, 0x2f
        /*0002*/ 	.short	(.L_1 - .L_0)
	.align		4
.L_0:
        /*0004*/ 	.word	index@(_Z9factorMatPfS_iif)
        /*0008*/ 	.word	0x0000000a


	//----- nvinfo : EIATTR_FRAME_SIZE
	.align		4
.L_1:
        /*000c*/ 	.byte	0x04, 0x11
        /*000e*/ 	.short	(.L_3 - .L_2)
	.align		4
.L_2:
        /*0010*/ 	.word	index@(_Z9factorMatPfS_iif)
        /*0014*/ 	.word	0x00000000


	//----- nvinfo : EIATTR_MIN_STACK_SIZE
	.align		4
.L_3:
        /*0018*/ 	.byte	0x04, 0x12
        /*001a*/ 	.short	(.L_5 - .L_4)
	.align		4
.L_4:
        /*001c*/ 	.word	index@(_Z9factorMatPfS_iif)
        /*0020*/ 	.word	0x00000000
.L_5:


//--------------------- .nv.compat                --------------------------
	.section	.nv.compat,"",@"SHT_CUDA_COMPAT_INFO"
	.align	4
        /*0000*/ 	.byte	0x02, 0x09, 0x00, 0x00, 0x02, 0x02, 0x01, 0x00, 0x02, 0x05, 0x05, 0x00, 0x03, 0x07, 0x01, 0x01
        /*0010*/ 	.byte	0x02, 0x03, 0x00, 0x00, 0x02, 0x06, 0x01, 0x00, 0x04, 0x0b, 0x08, 0x00, 0x09, 0x00, 0x00, 0x00
        /*0020*/ 	.byte	0x00, 0x00, 0x00, 0x00


//--------------------- .nv.info._Z9factorMatPfS_iif --------------------------
	.section	.nv.info._Z9factorMatPfS_iif,"",@"SHT_CUDA_INFO"
	.sectionflags	@""
	.align	4


	//----- nvinfo : EIATTR_CUDA_API_VERSION
	.align		4
        /*0000*/ 	.byte	0x04, 0x37
        /*0002*/ 	.short	(.L_7 - .L_6)
.L_6:
        /*0004*/ 	.word	0x00000082


	//----- nvinfo : EIATTR_KPARAM_INFO
	.align		4
.L_7:
        /*0008*/ 	.byte	0x04, 0x17
        /*000a*/ 	.short	(.L_9 - .L_8)
.L_8:
        /*000c*/ 	.word	0x00000000
        /*0010*/ 	.short	0x0004
        /*0012*/ 	.short	0x0018
        /*0014*/ 	.byte	0x00, 0xf0, 0x11, 0x00


	//----- nvinfo : EIATTR_KPARAM_INFO
	.align		4
.L_9:
        /*0018*/ 	.byte	0x04, 0x17
        /*001a*/ 	.short	(.L_11 - .L_10)
.L_10:
        /*001c*/ 	.word	0x00000000
        /*0020*/ 	.short	0x0003
        /*0022*/ 	.short	0x0014
        /*0024*/ 	.byte	0x00, 0xf0, 0x11, 0x00


	//----- nvinfo : EIATTR_KPARAM_INFO
	.align		4
.L_11:
        /*0028*/ 	.byte	0x04, 0x17
        /*002a*/ 	.short	(.L_13 - .L_12)
.L_12:
        /*002c*/ 	.word	0x00000000
        /*0030*/ 	.short	0x0002
        /*0032*/ 	.short	0x0010
        /*0034*/ 	.byte	0x00, 0xf0, 0x11, 0x00


	//----- nvinfo : EIATTR_KPARAM_INFO
	.align		4
.L_13:
        /*0038*/ 	.byte	0x04, 0x17
        /*003a*/ 	.short	(.L_15 - .L_14)
.L_14:
        /*003c*/ 	.word	0x00000000
        /*0040*/ 	.short	0x0001
        /*0042*/ 	.short	0x0008
        /*0044*/ 	.byte	0x00, 0xf5, 0x21, 0x00


	//----- nvinfo : EIATTR_KPARAM_INFO
	.align		4
.L_15:
        /*0048*/ 	.byte	0x04, 0x17
        /*004a*/ 	.short	(.L_17 - .L_16)
.L_16:
        /*004c*/ 	.word	0x00000000
        /*0050*/ 	.short	0x0000
        /*0052*/ 	.short	0x0000
        /*0054*/ 	.byte	0x00, 0xf5, 0x21, 0x00


	//----- nvinfo : EIATTR_SPARSE_MMA_MASK
	.align		4
.L_17:
        /*0058*/ 	.byte	0x03, 0x50
        /*005a*/ 	.short	0x0000


	//----- nvinfo : EIATTR_MAXREG_COUNT
	.align		4
        /*005c*/ 	.byte	0x03, 0x1b
        /*005e*/ 	.short	0x00ff


	//----- nvinfo : EIATTR_MERCURY_ISA_VERSION
	.align		4
        /*0060*/ 	.byte	0x03, 0x5f
        /*0062*/ 	.short	0x0101


	//----- nvinfo : EIATTR_VRC_CTA_INIT_COUNT
	.align		4
        /*0064*/ 	.byte	0x02, 0x4a
	.zero		1
	.zero		1


	//----- nvinfo : EIATTR_EXIT_INSTR_OFFSETS
	.align		4
        /*0068*/ 	.byte	0x04, 0x1c
        /*006a*/ 	.short	(.L_19 - .L_18)


	//   ....[0]....
.L_18:
        /*006c*/ 	.word	0x00000080


	//   ....[1]....
        /*0070*/ 	.word	0x00000120


	//----- nvinfo : EIATTR_CBANK_PARAM_SIZE
	.align		4
.L_19:
        /*0074*/ 	.byte	0x03, 0x19
        /*0076*/ 	.short	0x001c


	//----- nvinfo : EIATTR_PARAM_CBANK
	.align		4
        /*0078*/ 	.byte	0x04, 0x0a
        /*007a*/ 	.short	(.L_21 - .L_20)
	.align		4
.L_20:
        /*007c*/ 	.word	index@(.nv.constant0._Z9factorMatPfS_iif)
        /*0080*/ 	.short	0x0380
        /*0082*/ 	.short	0x001c


	//----- nvinfo : EIATTR_SW_WAR
	.align		4
.L_21:
        /*0084*/ 	.byte	0x04, 0x36
        /*0086*/ 	.short	(.L_23 - .L_22)
.L_22:
        /*0088*/ 	.word	0x00000008
.L_23:


//--------------------- .nv.callgraph             --------------------------
	.section	.nv.callgraph,"",@"SHT_CUDA_CALLGRAPH"
	.align	4
	.sectionentsize	8
	.align		4
        /*0000*/ 	.word	0x00000000
	.align		4
        /*0004*/ 	.word	0xffffffff
	.align		4
        /*0008*/ 	.word	0x00000000
	.align		4
        /*000c*/ 	.word	0xfffffffe
	.align		4
        /*0010*/ 	.word	0x00000000
	.align		4
        /*0014*/ 	.word	0xfffffffd
	.align		4
        /*0018*/ 	.word	0x00000000
	.align		4
        /*001c*/ 	.word	0xfffffffc


//--------------------- .text._Z9factorMatPfS_iif --------------------------
	.section	.text._Z9factorMatPfS_iif,"ax",@progbits
	.align	128
        .global         _Z9factorMatPfS_iif
        .type           _Z9factorMatPfS_iif,@function
        .size           _Z9factorMatPfS_iif,(.L_x_1 - _Z9factorMatPfS_iif)
        .other          _Z9factorMatPfS_iif,@"STO_CUDA_ENTRY STV_DEFAULT"
_Z9factorMatPfS_iif:
.text._Z9factorMatPfS_iif:
[----:B------:R-:W-:Y:S01]  /*0000*/  LDC R1, c[0x0][0x37c] ;  /* 0x0000df00ff017b82 */ /* 0x000fe20000000800 */
[----:B------:R-:W0:Y:S07]  /*0010*/  S2R R0, SR_TID.X ;  /* 0x0000000000007919 */ /* 0x000e2e0000002100 */
[----:B------:R-:W0:Y:S01]  /*0020*/  S2UR UR6, SR_CTAID.X ;  /* 0x00000000000679c3 */ /* 0x000e220000002500 */
[----:B------:R-:W1:Y:S07]  /*0030*/  LDCU.64 UR4, c[0x0][0x390] ;  /* 0x00007200ff0477ac */ /* 0x000e6e0008000a00 */
[----:B------:R-:W0:Y:S01]  /*0040*/  LDC R7, c[0x0][0x360] ;  /* 0x0000d800ff077b82 */ /* 0x000e220000000800 */
[----:B-1----:R-:W-:Y:S01]  /*0050*/  UIMAD UR4, UR5, UR4, URZ ;  /* 0x00000004050472a4 */ /* 0x002fe2000f8e02ff */
[----:B0-----:R-:W-:-:S05]  /*0060*/  IMAD R7, R7, UR6, R0 ;  /* 0x0000000607077c24 */ /* 0x001fca000f8e0200 */
[----:B------:R-:W-:-:S13]  /*0070*/  ISETP.GE.AND P0, PT, R7, UR4, PT ;  /* 0x0000000407007c0c */ /* 0x000fda000bf06270 */
[----:B------:R-:W-:Y:S05]  /*0080*/  @P0 EXIT ;  /* 0x000000000000094d */ /* 0x000fea0003800000 */
[----:B------:R-:W0:Y:S01]  /*0090*/  LDC.64 R2, c[0x0][0x380] ;  /* 0x0000e000ff027b82 */ /* 0x000e220000000a00 */
[----:B------:R-:W1:Y:S01]  /*00a0*/  LDCU.64 UR4, c[0x0][0x358] ;  /* 0x00006b00ff0477ac */ /* 0x000e620008000a00 */
[----:B------:R-:W2:Y:S06]  /*00b0*/  LDCU UR6, c[0x0][0x398] ;  /* 0x00007300ff0677ac */ /* 0x000eac0008000800 */
[----:B------:R-:W3:Y:S01]  /*00c0*/  LDC.64 R4, c[0x0][0x388] ;  /* 0x0000e200ff047b82 */ /* 0x000ee20000000a00 */
[----:B0-----:R-:W-:-:S06]  /*00d0*/  IMAD.WIDE R2, R7, 0x4, R2 ;  /* 0x0000000407027825 */ /* 0x001fcc00078e0202 */
[----:B-1----:R-:W2:Y:S01]  /*00e0*/  LDG.E R2, desc[UR4][R2.64] ;  /* 0x0000000402027981 */ /* 0x002ea2000c1e1900 */
[----:B---3--:R-:W-:-:S04]  /*00f0*/  IMAD.WIDE R4, R7, 0x4, R4 ;  /* 0x0000000407047825 */ /* 0x008fc800078e0204 */
[----:B--2---:R-:W-:-:S05]  /*0100*/  FMUL R7, R2, UR6 ;  /* 0x0000000602077c20 */ /* 0x004fca0008400000 */
[----:B------:R-:W-:Y:S01]  /*0110*/  STG.E desc[UR4][R4.64], R7 ;  /* 0x0000000704007986 */ /* 0x000fe2000c101904 */
[----:B------:R-:W-:Y:S05]  /*0120*/  EXIT ;  /* 0x000000000000794d */ /* 0x000fea0003800000 */
.L_x_0:
[----:B------:R-:W-:-:S00]  /*0130*/  BRA `(.L_x_0) ;  /* 0xfffffffc00fc7947 */ /* 0x000fc0000383ffff */
[----:B------:R-:W-:-:S00]  /*0140*/  NOP ;  /* 0x0000000000007918 */ /* 0x000fc00000000000 */
        /* <DEDUP_REMOVED lines=11> */
.L_x_1:


//--------------------- .nv.shared.reserved.0     --------------------------
	.section	.nv.shared.reserved.0,"aw",@nobits
	.weak		__nv_reservedSMEM_offset_0_alias
	.size		__nv_reservedSMEM_offset_0_alias, 0, 64
	.other		__nv_reservedSMEM_offset_0_alias,@"STO_CUDA_RESERVED_SHARED STV_DEFAULT"
__nv_reservedSMEM_offset_0_alias:
	.zero		0
	.zero		64


//--------------------- .nv.constant0._Z9factorMatPfS_iif --------------------------
	.section	.nv.constant0._Z9factorMatPfS_iif,"a",@progbits
	.sectionflags	@""
	.align	4
.nv.constant0._Z9factorMatPfS_iif:
	.zero		924


//--------------------- SYMBOLS --------------------------

	.type		.nv.reservedSmem.offset0,@object
	.size		.nv.reservedSmem.offset0,0x4
